	.headerflags	@"EF_CUDA_TEXMODE_UNIFIED EF_CUDA_64BIT_ADDRESS EF_CUDA_ACCELERATORS EF_CUDA_SM90 EF_CUDA_VIRTUAL_SM(EF_CUDA_SM90)"
	.elftype	@"ET_EXEC"


//--------------------- .nv.info                  --------------------------
	.section	.nv.info,"",@"SHT_CUDA_INFO"
	.align	4


	//----- nvinfo : EIATTR_REGCOUNT
	.align		4
        /*0000*/ 	.byte	0x04, 0x2f
        /*0002*/ 	.short	(.L_1 - .L_0)
	.align		4
.L_0:
        /*0004*/ 	.word	index@(triton_poi_fused__to_copy_31)
        /*0008*/ 	.word	0x0000000a


	//----- nvinfo : EIATTR_MIN_STACK_SIZE
	.align		4
.L_1:
        /*000c*/ 	.byte	0x04, 0x12
        /*000e*/ 	.short	(.L_3 - .L_2)
	.align		4
.L_2:
        /*0010*/ 	.word	index@(triton_poi_fused__to_copy_31)
        /*0014*/ 	.word	0x00000000


	//----- nvinfo : EIATTR_FRAME_SIZE
	.align		4
.L_3:
        /*0018*/ 	.byte	0x04, 0x11
        /*001a*/ 	.short	(.L_5 - .L_4)
	.align		4
.L_4:
        /*001c*/ 	.word	index@(triton_poi_fused__to_copy_31)
        /*0020*/ 	.word	0x00000000


	//----- nvinfo : EIATTR_MIN_STACK_SIZE
	.align		4
.L_5:
        /*0024*/ 	.byte	0x04, 0x12
        /*0026*/ 	.short	(.L_7 - .L_6)
	.align		4
.L_6:
        /*0028*/ 	.word	index@(triton_poi_fused__to_copy_31)
        /*002c*/ 	.word	0x00000000
.L_7:


//--------------------- .nv.info.triton_poi_fused__to_copy_31 --------------------------
	.section	.nv.info.triton_poi_fused__to_copy_31,"",@"SHT_CUDA_INFO"
	.sectionflags	@""
	.align	4


	//----- nvinfo : EIATTR_CUDA_API_VERSION
	.align		4
        /*0000*/ 	.byte	0x04, 0x37
        /*0002*/ 	.short	(.L_9 - .L_8)
.L_8:
        /*0004*/ 	.word	0x0000007c


	//----- nvinfo : EIATTR_KPARAM_INFO
	.align		4
.L_9:
        /*0008*/ 	.byte	0x04, 0x17
        /*000a*/ 	.short	(.L_11 - .L_10)
.L_10:
        /*000c*/ 	.word	0x00000000
        /*0010*/ 	.short	0x0001
        /*0012*/ 	.short	0x0008
        /*0014*/ 	.byte	0x00, 0xf0, 0x11, 0x00


	//----- nvinfo : EIATTR_KPARAM_INFO
	.align		4
.L_11:
        /*0018*/ 	.byte	0x04, 0x17
        /*001a*/ 	.short	(.L_13 - .L_12)
.L_12:
        /*001c*/ 	.word	0x00000000
        /*0020*/ 	.short	0x0000
        /*0022*/ 	.short	0x0000
        /*0024*/ 	.byte	0x00, 0xf4, 0x21, 0x00


	//----- nvinfo : EIATTR_SPARSE_MMA_MASK
	.align		4
.L_13:
        /*0028*/ 	.byte	0x03, 0x50
        /*002a*/ 	.short	0x0000


	//----- nvinfo : EIATTR_MAXREG_COUNT
	.align		4
        /*002c*/ 	.byte	0x03, 0x1b
        /*002e*/ 	.short	0x00ff


	//----- nvinfo : EIATTR_EXIT_INSTR_OFFSETS
	.align		4
        /*0030*/ 	.byte	0x04, 0x1c
        /*0032*/ 	.short	(.L_15 - .L_14)


	//   ....[0]....
.L_14:
        /*0034*/ 	.word	0x00000170


	//   ....[1]....
        /*0038*/ 	.word	0x000001a0


	//----- nvinfo : EIATTR_REQNTID
	.align		4
.L_15:
        /*003c*/ 	.byte	0x04, 0x10
        /*003e*/ 	.short	(.L_17 - .L_16)
.L_16:
        /*0040*/ 	.word	0x00000020
        /*0044*/ 	.word	0x00000001
        /*0048*/ 	.word	0x00000001


	//----- nvinfo : EIATTR_CBANK_PARAM_SIZE
	.align		4
.L_17:
        /*004c*/ 	.byte	0x03, 0x19
        /*004e*/ 	.short	0x000c


	//----- nvinfo : EIATTR_PARAM_CBANK
	.align		4
        /*0050*/ 	.byte	0x04, 0x0a
        /*0052*/ 	.short	(.L_19 - .L_18)
	.align		4
.L_18:
        /*0054*/ 	.word	index@(.nv.constant0.triton_poi_fused__to_copy_31)
        /*0058*/ 	.short	0x0210
        /*005a*/ 	.short	0x000c


	//----- nvinfo : EIATTR_SW_WAR
	.align		4
.L_19:
        /*005c*/ 	.byte	0x04, 0x36
        /*005e*/ 	.short	(.L_21 - .L_20)
.L_20:
        /*0060*/ 	.word	0x00000008
.L_21:


//--------------------- .nv.callgraph             --------------------------
	.section	.nv.callgraph,"",@"SHT_CUDA_CALLGRAPH"
	.align	4
	.sectionentsize	8
	.align		4
        /*0000*/ 	.word	0x00000000
	.align		4
        /*0004*/ 	.word	0xffffffff
	.align		4
        /*0008*/ 	.word	0x00000000
	.align		4
        /*000c*/ 	.word	0xfffffffe
	.align		4
        /*0010*/ 	.word	0x00000000
	.align		4
        /*0014*/ 	.word	0xfffffffd
	.align		4
        /*0018*/ 	.word	0x00000000
	.align		4
        /*001c*/ 	.word	0xfffffffc


//--------------------- .text.triton_poi_fused__to_copy_31 --------------------------
	.section	.text.triton_poi_fused__to_copy_31,"ax",@progbits
	.align	128
        .global         triton_poi_fused__to_copy_31
        .type           triton_poi_fused__to_copy_31,@function
        .size           triton_poi_fused__to_copy_31,(.L_x_1 - triton_poi_fused__to_copy_31)
        .other          triton_poi_fused__to_copy_31,@"STO_CUDA_ENTRY STV_DEFAULT"
triton_poi_fused__to_copy_31:
.text.triton_poi_fused__to_copy_31:
[----:B------:R-:W0:Y:S02]  /*0000*/  LDC R1, c[0x0][0x28] ;  /* 0x00000a00ff017b82 */ /* 0x000e240000000800 */
[----:B------:R-:W1:Y:S01]  /*0010*/  S2R R0, SR_TID.X ;  /* 0x0000000000007919 */ /* 0x000e620000002100 */
[----:B------:R-:W-:Y:S01]  /*0020*/  IMAD.MOV.U32 R7, RZ, RZ, 0x3e000000 ;  /* 0x3e000000ff077424 */ /* 0x000fe200078e00ff */
[----:B------:R-:W2:Y:S01]  /*0030*/  S2R R5, SR_CTAID.X ;  /* 0x0000000000057919 */ /* 0x000ea20000002500 */
[----:B-1----:R-:W-:-:S05]  /*0040*/  IMAD.SHL.U32 R0, R0, 0x2, RZ ;  /* 0x0000000200007824 */ /* 0x002fca00078e00ff */
[----:B------:R-:W-:-:S05]  /*0050*/  LOP3.LUT R0, R0, 0x3e, RZ, 0xc0, !PT ;  /* 0x0000003e00007812 */ /* 0x000fca00078ec0ff */
[----:B--2---:R-:W-:-:S05]  /*0060*/  IMAD R5, R5, 0x40, R0 ;  /* 0x0000004005057824 */ /* 0x004fca00078e0200 */
[----:B------:R-:W-:Y:S02]  /*0070*/  IADD3 R0, R5, 0x1, RZ ;  /* 0x0000000105007810 */ /* 0x000fe40007ffe0ff */
[----:B------:R-:W-:Y:S02]  /*0080*/  I2FP.F32.S32 R2, R5 ;  /* 0x0000000500027245 */ /* 0x000fe40000201400 */
[----:B------:R-:W-:Y:S02]  /*0090*/  I2FP.F32.S32 R0, R0 ;  /* 0x0000000000007245 */ /* 0x000fe40000201400 */
[----:B------:R-:W-:Y:S01]  /*00a0*/  ISETP.GE.AND P0, PT, R5, 0x40, PT ;  /* 0x000000400500780c */ /* 0x000fe20003f06270 */
[----:B------:R-:W-:Y:S02]  /*00b0*/  FADD R2, R2, 0.5 ;  /* 0x3f00000002027421 */ /* 0x000fe40000000000 */
[----:B------:R-:W-:Y:S02]  /*00c0*/  FADD R0, R0, 0.5 ;  /* 0x3f00000000007421 */ /* 0x000fe40000000000 */
[----:B------:R-:W-:-:S02]  /*00d0*/  FFMA R4, R2, R7, -0.5 ;  /* 0xbf00000002047423 */ /* 0x000fc40000000007 */
[----:B------:R-:W1:Y:S01]  /*00e0*/  LDC.64 R2, c[0x0][0x210] ;  /* 0x00008400ff027b82 */ /* 0x000e620000000a00 */
[----:B------:R-:W-:Y:S02]  /*00f0*/  FFMA R0, R0, R7, -0.5 ;  /* 0xbf00000000007423 */ /* 0x000fe40000000007 */
[----:B------:R-:W-:-:S03]  /*0100*/  FMNMX R4, RZ, R4, !PT ;  /* 0x00000004ff047209 */ /* 0x000fc60007800000 */
[----:B------:R-:W-:-:S03]  /*0110*/  FMNMX R0, RZ, R0, !PT ;  /* 0x00000000ff007209 */ /* 0x000fc60007800000 */
[----:B------:R-:W2:Y:S08]  /*0120*/  F2I.TRUNC.NTZ R4, R4 ;  /* 0x0000000400047305 */ /* 0x000eb0000020f100 */
[----:B------:R-:W3:Y:S01]  /*0130*/  F2I.TRUNC.NTZ R6, R0 ;  /* 0x0000000000067305 */ /* 0x000ee2000020f100 */
[----:B-1----:R-:W-:Y:S01]  /*0140*/  IMAD.WIDE R2, R5, 0x8, R2 ;  /* 0x0000000805027825 */ /* 0x002fe200078e0202 */
[----:B--2---:R-:W-:-:S02]  /*0150*/  SHF.R.S32.HI R5, RZ, 0x1f, R4 ;  /* 0x0000001fff057819 */ /* 0x004fc40000011404 */
[----:B---3--:R-:W-:Y:S01]  /*0160*/  SHF.R.S32.HI R7, RZ, 0x1f, R6 ;  /* 0x0000001fff077819 */ /* 0x008fe20000011406 */
[----:B------:R-:W-:Y:S06]  /*0170*/  @P0 EXIT ;  /* 0x000000000000094d */ /* 0x000fec0003800000 */
[----:B------:R-:W-:Y:S02]  /*0180*/  ULDC.64 UR4, c[0x0][0x208] ;  /* 0x0000820000047ab9 */ /* 0x000fe40000000a00 */
[----:B------:R-:W-:Y:S01]  /*0190*/  STG.E.128 desc[UR4][R2.64], R4 ;  /* 0x0000000402007986 */ /* 0x000fe2000c101d04 */
[----:B------:R-:W-:Y:S05]  /*01a0*/  EXIT ;  /* 0x000000000000794d */ /* 0x000fea0003800000 */
.L_x_0:
[----:B------:R-:W-:-:S00]  /*01b0*/  BRA `(.L_x_0) ;  /* 0xfffffffc00fc7947 */ /* 0x000fc0000383ffff */
[----:B------:R-:W-:-:S00]  /*01c0*/  NOP ;  /* 0x0000000000007918 */ /* 0x000fc00000000000 */
        /* <DEDUP_REMOVED lines=11> */
.L_x_1:


//--------------------- .nv.constant0.triton_poi_fused__to_copy_31 --------------------------
	.section	.nv.constant0.triton_poi_fused__to_copy_31,"a",@progbits
	.sectionflags	@""
	.align	4
.nv.constant0.triton_poi_fused__to_copy_31:
	.zero		540
